//
// Generated by NVIDIA NVVM Compiler
//
// Compiler Build ID: CL-36424714
// Cuda compilation tools, release 13.0, V13.0.88
// Based on NVVM 20.0.0
//

.version 9.0
.target sm_100
.address_size 64

	// .globl	_Z15ExecuteStrategyPdS_ii

.visible .entry _Z15ExecuteStrategyPdS_ii(
	.param .u64 .ptr .align 1 _Z15ExecuteStrategyPdS_ii_param_0,
	.param .u64 .ptr .align 1 _Z15ExecuteStrategyPdS_ii_param_1,
	.param .u32 _Z15ExecuteStrategyPdS_ii_param_2,
	.param .u32 _Z15ExecuteStrategyPdS_ii_param_3
)
{
	.reg .pred 	%p<26>;
	.reg .b32 	%r<25>;
	.reg .b64 	%rd<68>;
	.reg .b64 	%fd<16>;

	ld.param.u64 	%rd16, [_Z15ExecuteStrategyPdS_ii_param_0];
	ld.param.u64 	%rd17, [_Z15ExecuteStrategyPdS_ii_param_1];
	ld.param.u32 	%r14, [_Z15ExecuteStrategyPdS_ii_param_2];
	ld.param.u32 	%r13, [_Z15ExecuteStrategyPdS_ii_param_3];
	mov.u32 	%r15, %ntid.x;
	mov.u32 	%r16, %ctaid.x;
	mov.u32 	%r17, %tid.x;
	mad.lo.s32 	%r1, %r15, %r16, %r17;
	setp.ge.s32 	%p1, %r1, %r14;
	@%p1 bra 	$L__BB0_57;
	cvta.to.global.u64 	%rd1, %rd17;
	cvta.to.global.u64 	%rd2, %rd16;
	mul.lo.s32 	%r18, %r13, %r1;
	cvt.s64.s32 	%rd3, %r18;
	setp.lt.s32 	%p2, %r13, 1;
	@%p2 bra 	$L__BB0_57;
	and.b32  	%r2, %r13, 7;
	setp.lt.u32 	%p3, %r13, 8;
	mov.b32 	%r23, 0;
	@%p3 bra 	$L__BB0_29;
	and.b32  	%r23, %r13, 2147483640;
	neg.s32 	%r21, %r23;
	shl.b64 	%rd18, %rd3, 3;
	add.s64 	%rd19, %rd18, 32;
	add.s64 	%rd67, %rd1, %rd19;
	add.s64 	%rd66, %rd2, %rd19;
$L__BB0_4:
	.pragma "nounroll";
	ld.global.f64 	%fd1, [%rd67+-32];
	setp.leu.f64 	%p4, %fd1, 0d4010000000000000;
	@%p4 bra 	$L__BB0_6;
	mov.b64 	%rd21, 4607182418800017408;
	st.global.u64 	[%rd66+-32], %rd21;
	bra.uni 	$L__BB0_7;
$L__BB0_6:
	mov.b64 	%rd20, 0;
	st.global.u64 	[%rd66+-32], %rd20;
$L__BB0_7:
	ld.global.f64 	%fd2, [%rd67+-24];
	setp.gt.f64 	%p5, %fd2, 0d4010000000000000;
	@%p5 bra 	$L__BB0_9;
	mov.b64 	%rd22, 0;
	st.global.u64 	[%rd66+-24], %rd22;
	bra.uni 	$L__BB0_10;
$L__BB0_9:
	mov.b64 	%rd23, 4607182418800017408;
	st.global.u64 	[%rd66+-24], %rd23;
$L__BB0_10:
	ld.global.f64 	%fd3, [%rd67+-16];
	setp.gt.f64 	%p6, %fd3, 0d4010000000000000;
	@%p6 bra 	$L__BB0_12;
	mov.b64 	%rd24, 0;
	st.global.u64 	[%rd66+-16], %rd24;
	bra.uni 	$L__BB0_13;
$L__BB0_12:
	mov.b64 	%rd25, 4607182418800017408;
	st.global.u64 	[%rd66+-16], %rd25;
$L__BB0_13:
	ld.global.f64 	%fd4, [%rd67+-8];
	setp.gt.f64 	%p7, %fd4, 0d4010000000000000;
	@%p7 bra 	$L__BB0_15;
	mov.b64 	%rd26, 0;
	st.global.u64 	[%rd66+-8], %rd26;
	bra.uni 	$L__BB0_16;
$L__BB0_15:
	mov.b64 	%rd27, 4607182418800017408;
	st.global.u64 	[%rd66+-8], %rd27;
$L__BB0_16:
	ld.global.f64 	%fd5, [%rd67];
	setp.gt.f64 	%p8, %fd5, 0d4010000000000000;
	@%p8 bra 	$L__BB0_18;
	mov.b64 	%rd28, 0;
	st.global.u64 	[%rd66], %rd28;
	bra.uni 	$L__BB0_19;
$L__BB0_18:
	mov.b64 	%rd29, 4607182418800017408;
	st.global.u64 	[%rd66], %rd29;
$L__BB0_19:
	ld.global.f64 	%fd6, [%rd67+8];
	setp.gt.f64 	%p9, %fd6, 0d4010000000000000;
	@%p9 bra 	$L__BB0_21;
	mov.b64 	%rd30, 0;
	st.global.u64 	[%rd66+8], %rd30;
	bra.uni 	$L__BB0_22;
$L__BB0_21:
	mov.b64 	%rd31, 4607182418800017408;
	st.global.u64 	[%rd66+8], %rd31;
$L__BB0_22:
	ld.global.f64 	%fd7, [%rd67+16];
	setp.gt.f64 	%p10, %fd7, 0d4010000000000000;
	@%p10 bra 	$L__BB0_24;
	mov.b64 	%rd32, 0;
	st.global.u64 	[%rd66+16], %rd32;
	bra.uni 	$L__BB0_25;
$L__BB0_24:
	mov.b64 	%rd33, 4607182418800017408;
	st.global.u64 	[%rd66+16], %rd33;
$L__BB0_25:
	ld.global.f64 	%fd8, [%rd67+24];
	setp.gt.f64 	%p11, %fd8, 0d4010000000000000;
	@%p11 bra 	$L__BB0_27;
	mov.b64 	%rd34, 0;
	st.global.u64 	[%rd66+24], %rd34;
	bra.uni 	$L__BB0_28;
$L__BB0_27:
	mov.b64 	%rd35, 4607182418800017408;
	st.global.u64 	[%rd66+24], %rd35;
$L__BB0_28:
	add.s32 	%r21, %r21, 8;
	add.s64 	%rd67, %rd67, 64;
	add.s64 	%rd66, %rd66, 64;
	setp.ne.s32 	%p12, %r21, 0;
	@%p12 bra 	$L__BB0_4;
$L__BB0_29:
	setp.eq.s32 	%p13, %r2, 0;
	@%p13 bra 	$L__BB0_57;
	shl.b64 	%rd36, %rd3, 3;
	add.s64 	%rd10, %rd2, %rd36;
	and.b32  	%r8, %r13, 3;
	setp.lt.u32 	%p14, %r2, 4;
	@%p14 bra 	$L__BB0_44;
	cvt.u64.u32 	%rd37, %r23;
	add.s64 	%rd38, %rd37, %rd3;
	shl.b64 	%rd39, %rd38, 3;
	add.s64 	%rd11, %rd1, %rd39;
	ld.global.f64 	%fd9, [%rd11];
	setp.gt.f64 	%p15, %fd9, 0d4010000000000000;
	mul.wide.u32 	%rd40, %r23, 8;
	add.s64 	%rd12, %rd10, %rd40;
	@%p15 bra 	$L__BB0_33;
	mov.b64 	%rd41, 0;
	st.global.u64 	[%rd12], %rd41;
	bra.uni 	$L__BB0_34;
$L__BB0_33:
	mov.b64 	%rd42, 4607182418800017408;
	st.global.u64 	[%rd12], %rd42;
$L__BB0_34:
	ld.global.f64 	%fd10, [%rd11+8];
	setp.gt.f64 	%p16, %fd10, 0d4010000000000000;
	@%p16 bra 	$L__BB0_36;
	mov.b64 	%rd43, 0;
	st.global.u64 	[%rd12+8], %rd43;
	bra.uni 	$L__BB0_37;
$L__BB0_36:
	mov.b64 	%rd44, 4607182418800017408;
	st.global.u64 	[%rd12+8], %rd44;
$L__BB0_37:
	ld.global.f64 	%fd11, [%rd11+16];
	setp.gt.f64 	%p17, %fd11, 0d4010000000000000;
	@%p17 bra 	$L__BB0_39;
	mov.b64 	%rd45, 0;
	st.global.u64 	[%rd12+16], %rd45;
	bra.uni 	$L__BB0_40;
$L__BB0_39:
	mov.b64 	%rd46, 4607182418800017408;
	st.global.u64 	[%rd12+16], %rd46;
$L__BB0_40:
	ld.global.f64 	%fd12, [%rd11+24];
	setp.gt.f64 	%p18, %fd12, 0d4010000000000000;
	@%p18 bra 	$L__BB0_42;
	mov.b64 	%rd47, 0;
	st.global.u64 	[%rd12+24], %rd47;
	bra.uni 	$L__BB0_43;
$L__BB0_42:
	mov.b64 	%rd48, 4607182418800017408;
	st.global.u64 	[%rd12+24], %rd48;
$L__BB0_43:
	add.s32 	%r23, %r23, 4;
$L__BB0_44:
	setp.eq.s32 	%p19, %r8, 0;
	@%p19 bra 	$L__BB0_57;
	setp.eq.s32 	%p20, %r8, 1;
	@%p20 bra 	$L__BB0_53;
	cvt.u64.u32 	%rd49, %r23;
	add.s64 	%rd50, %rd49, %rd3;
	shl.b64 	%rd51, %rd50, 3;
	add.s64 	%rd13, %rd1, %rd51;
	ld.global.f64 	%fd13, [%rd13];
	setp.gt.f64 	%p21, %fd13, 0d4010000000000000;
	mul.wide.u32 	%rd52, %r23, 8;
	add.s64 	%rd14, %rd10, %rd52;
	@%p21 bra 	$L__BB0_48;
	mov.b64 	%rd53, 0;
	st.global.u64 	[%rd14], %rd53;
	bra.uni 	$L__BB0_49;
$L__BB0_48:
	mov.b64 	%rd54, 4607182418800017408;
	st.global.u64 	[%rd14], %rd54;
$L__BB0_49:
	ld.global.f64 	%fd14, [%rd13+8];
	setp.gt.f64 	%p22, %fd14, 0d4010000000000000;
	@%p22 bra 	$L__BB0_51;
	mov.b64 	%rd55, 0;
	st.global.u64 	[%rd14+8], %rd55;
	bra.uni 	$L__BB0_52;
$L__BB0_51:
	mov.b64 	%rd56, 4607182418800017408;
	st.global.u64 	[%rd14+8], %rd56;
$L__BB0_52:
	add.s32 	%r23, %r23, 2;
$L__BB0_53:
	and.b32  	%r20, %r13, 1;
	setp.eq.b32 	%p23, %r20, 1;
	not.pred 	%p24, %p23;
	@%p24 bra 	$L__BB0_57;
	cvt.u64.u32 	%rd15, %r23;
	add.s64 	%rd57, %rd15, %rd3;
	shl.b64 	%rd58, %rd57, 3;
	add.s64 	%rd59, %rd1, %rd58;
	ld.global.f64 	%fd15, [%rd59];
	setp.gt.f64 	%p25, %fd15, 0d4010000000000000;
	@%p25 bra 	$L__BB0_56;
	shl.b64 	%rd60, %rd15, 3;
	add.s64 	%rd61, %rd10, %rd60;
	mov.b64 	%rd62, 0;
	st.global.u64 	[%rd61], %rd62;
	bra.uni 	$L__BB0_57;
$L__BB0_56:
	shl.b64 	%rd63, %rd15, 3;
	add.s64 	%rd64, %rd10, %rd63;
	mov.b64 	%rd65, 4607182418800017408;
	st.global.u64 	[%rd64], %rd65;
$L__BB0_57:
	ret;

}


// ===== COMPILED SASS (sm_100) =====

	.target	sm_100

	.elftype	@"ET_EXEC"


//--------------------- .note.nv.tkinfo           --------------------------
	.section	.note.nv.tkinfo,"",@"SHT_NOTE"
	.sectionflags	@"SHF_NOTE_NV_TKINFO"
	.tkinfo
        /*0018*/ 	.word	0x00000002
        /*0030*/ 	.string	""
        /*0030*/ 	.string	"ptxas"
        /*0030*/ 	.string	"Cuda compilation tools, release 13.0, V13.0.88"
        /*0030*/ 	.string	"Build cuda_13.0.r13.0/compiler.36424714_0"
        /*0030*/ 	.string	"-arch sm_100 -m 64 "



//--------------------- .note.nv.cuinfo           --------------------------
	.section	.note.nv.cuinfo,"",@"SHT_NOTE"
	.sectionflags	@"SHF_NOTE_NV_CUINFO"
        /*0018*/ 	.short	0x0002
        /*001a*/ 	.short	0x0064
        /*001c*/ 	.short	0x0082
	.zero		2


//--------------------- .nv.info                  --------------------------
	.section	.nv.info,"",@"SHT_CUDA_INFO"
	.align	4


	//----- nvinfo : EIATTR_REGCOUNT
	.align		4
        /*0000*/ 	.byte	0x04, 0x2f
        /*0002*/ 	.short	(.L_1 - .L_0)
	.align		4
.L_0:
        /*0004*/ 	.word	index@(_Z15ExecuteStrategyPdS_ii)
        /*0008*/ 	.word	0x00000017


	//----- nvinfo : EIATTR_FRAME_SIZE
	.align		4
.L_1:
        /*000c*/ 	.byte	0x04, 0x11
        /*000e*/ 	.short	(.L_3 - .L_2)
	.align		4
.L_2:
        /*0010*/ 	.word	index@(_Z15ExecuteStrategyPdS_ii)
        /*0014*/ 	.word	0x00000000


	//----- nvinfo : EIATTR_MIN_STACK_SIZE
	.align		4
.L_3:
        /*0018*/ 	.byte	0x04, 0x12
        /*001a*/ 	.short	(.L_5 - .L_4)
	.align		4
.L_4:
        /*001c*/ 	.word	index@(_Z15ExecuteStrategyPdS_ii)
        /*0020*/ 	.word	0x00000000
.L_5:


//--------------------- .nv.compat                --------------------------
	.section	.nv.compat,"",@"SHT_CUDA_COMPAT_INFO"
	.align	4
        /*0000*/ 	.byte	0x02, 0x09, 0x00, 0x00, 0x02, 0x02, 0x01, 0x00, 0x02, 0x05, 0x05, 0x00, 0x03, 0x07, 0x01, 0x01
        /*0010*/ 	.byte	0x02, 0x03, 0x00, 0x00, 0x02, 0x06, 0x01, 0x00, 0x04, 0x0b, 0x08, 0x00, 0x09, 0x00, 0x00, 0x00
        /*0020*/ 	.byte	0x00, 0x00, 0x00, 0x00


//--------------------- .nv.info._Z15ExecuteStrategyPdS_ii --------------------------
	.section	.nv.info._Z15ExecuteStrategyPdS_ii,"",@"SHT_CUDA_INFO"
	.sectionflags	@""
	.align	4


	//----- nvinfo : EIATTR_CUDA_API_VERSION
	.align		4
        /*0000*/ 	.byte	0x04, 0x37
        /*0002*/ 	.short	(.L_7 - .L_6)
.L_6:
        /*0004*/ 	.word	0x00000082


	//----- nvinfo : EIATTR_KPARAM_INFO
	.align		4
.L_7:
        /*0008*/ 	.byte	0x04, 0x17
        /*000a*/ 	.short	(.L_9 - .L_8)
.L_8:
        /*000c*/ 	.word	0x00000000
        /*0010*/ 	.short	0x0003
        /*0012*/ 	.short	0x0014
        /*0014*/ 	.byte	0x00, 0xf0, 0x11, 0x00


	//----- nvinfo : EIATTR_KPARAM_INFO
	.align		4
.L_9:
        /*0018*/ 	.byte	0x04, 0x17
        /*001a*/ 	.short	(.L_11 - .L_10)
.L_10:
        /*001c*/ 	.word	0x00000000
        /*0020*/ 	.short	0x0002
        /*0022*/ 	.short	0x0010
        /*0024*/ 	.byte	0x00, 0xf0, 0x11, 0x00


	//----- nvinfo : EIATTR_KPARAM_INFO
	.align		4
.L_11:
        /*0028*/ 	.byte	0x04, 0x17
        /*002a*/ 	.short	(.L_13 - .L_12)
.L_12:
        /*002c*/ 	.word	0x00000000
        /*0030*/ 	.short	0x0001
        /*0032*/ 	.short	0x0008
        /*0034*/ 	.byte	0x00, 0xf5, 0x21, 0x00


	//----- nvinfo : EIATTR_KPARAM_INFO
	.align		4
.L_13:
        /*0038*/ 	.byte	0x04, 0x17
        /*003a*/ 	.short	(.L_15 - .L_14)
.L_14:
        /*003c*/ 	.word	0x00000000
        /*0040*/ 	.short	0x0000
        /*0042*/ 	.short	0x0000
        /*0044*/ 	.byte	0x00, 0xf5, 0x21, 0x00


	//----- nvinfo : EIATTR_SPARSE_MMA_MASK
	.align		4
.L_15:
        /*0048*/ 	.byte	0x03, 0x50
        /*004a*/ 	.short	0x0000


	//----- nvinfo : EIATTR_MAXREG_COUNT
	.align		4
        /*004c*/ 	.byte	0x03, 0x1b
        /*004e*/ 	.short	0x00ff


	//----- nvinfo : EIATTR_MERCURY_ISA_VERSION
	.align		4
        /*0050*/ 	.byte	0x03, 0x5f
        /*0052*/ 	.short	0x0101


	//----- nvinfo : EIATTR_VRC_CTA_INIT_COUNT
	.align		4
        /*0054*/ 	.byte	0x02, 0x4a
	.zero		1
	.zero		1


	//----- nvinfo : EIATTR_EXIT_INSTR_OFFSETS
	.align		4
        /*0058*/ 	.byte	0x04, 0x1c
        /*005a*/ 	.short	(.L_17 - .L_16)


	//   ....[0]....
.L_16:
        /*005c*/ 	.word	0x00000070


	//   ....[1]....
        /*0060*/ 	.word	0x000000a0


	//   ....[2]....
        /*0064*/ 	.word	0x00000550


	//   ....[3]....
        /*0068*/ 	.word	0x000007d0


	//   ....[4]....
        /*006c*/ 	.word	0x00000950


	//   ....[5]....
        /*0070*/ 	.word	0x00000a00


	//   ....[6]....
        /*0074*/ 	.word	0x00000a60


	//----- nvinfo : EIATTR_CBANK_PARAM_SIZE
	.align		4
.L_17:
        /*0078*/ 	.byte	0x03, 0x19
        /*007a*/ 	.short	0x0018


	//----- nvinfo : EIATTR_PARAM_CBANK
	.align		4
        /*007c*/ 	.byte	0x04, 0x0a
        /*007e*/ 	.short	(.L_19 - .L_18)
	.align		4
.L_18:
        /*0080*/ 	.word	index@(.nv.constant0._Z15ExecuteStrategyPdS_ii)
        /*0084*/ 	.short	0x0380
        /*0086*/ 	.short	0x0018


	//----- nvinfo : EIATTR_SW_WAR
	.align		4
.L_19:
        /*0088*/ 	.byte	0x04, 0x36
        /*008a*/ 	.short	(.L_21 - .L_20)
.L_20:
        /*008c*/ 	.word	0x00000008
.L_21:


//--------------------- .nv.callgraph             --------------------------
	.section	.nv.callgraph,"",@"SHT_CUDA_CALLGRAPH"
	.align	4
	.sectionentsize	8
	.align		4
        /*0000*/ 	.word	0x00000000
	.align		4
        /*0004*/ 	.word	0xffffffff
	.align		4
        /*0008*/ 	.word	0x00000000
	.align		4
        /*000c*/ 	.word	0xfffffffe
	.align		4
        /*0010*/ 	.word	0x00000000
	.align		4
        /*0014*/ 	.word	0xfffffffd
	.align		4
        /*0018*/ 	.word	0x00000000
	.align		4
        /*001c*/ 	.word	0xfffffffc


//--------------------- .text._Z15ExecuteStrategyPdS_ii --------------------------
	.section	.text._Z15ExecuteStrategyPdS_ii,"ax",@progbits
	.align	128
        .global         _Z15ExecuteStrategyPdS_ii
        .type           _Z15ExecuteStrategyPdS_ii,@function
        .size           _Z15ExecuteStrategyPdS_ii,(.L_x_5 - _Z15ExecuteStrategyPdS_ii)
        .other          _Z15ExecuteStrategyPdS_ii,@"STO_CUDA_ENTRY STV_DEFAULT"
_Z15ExecuteStrategyPdS_ii:
.text._Z15ExecuteStrategyPdS_ii:
[----:B------:R-:W-:Y:S01]  /*0000*/  LDC R1, c[0x0][0x37c] ;  /* 0x0000df00ff017b82 */ /* 0x000fe20000000800 */
[----:B------:R-:W0:Y:S01]  /*0010*/  S2R R0, SR_CTAID.X ;  /* 0x0000000000007919 */ /* 0x000e220000002500 */
[----:B------:R-:W0:Y:S01]  /*0020*/  LDCU UR4, c[0x0][0x360] ;  /* 0x00006c00ff0477ac */ /* 0x000e220008000800 */
[----:B------:R-:W0:Y:S01]  /*0030*/  S2R R3, SR_TID.X ;  /* 0x0000000000037919 */ /* 0x000e220000002100 */
[----:B------:R-:W1:Y:S01]  /*0040*/  LDCU UR5, c[0x0][0x390] ;  /* 0x00007200ff0577ac */ /* 0x000e620008000800 */
[----:B0-----:R-:W-:-:S05]  /*0050*/  IMAD R0, R0, UR4, R3 ;  /* 0x0000000400007c24 */ /* 0x001fca000f8e0203 */
[----:B-1----:R-:W-:-:S13]  /*0060*/  ISETP.GE.AND P0, PT, R0, UR5, PT ;  /* 0x0000000500007c0c */ /* 0x002fda000bf06270 */
[----:B------:R-:W-:Y:S05]  /*0070*/  @P0 EXIT ;  /* 0x000000000000094d */ /* 0x000fea0003800000 */
[----:B------:R-:W0:Y:S02]  /*0080*/  LDC R7, c[0x0][0x394] ;  /* 0x0000e500ff077b82 */ /* 0x000e240000000800 */
[----:B0-----:R-:W-:-:S13]  /*0090*/  ISETP.GE.AND P0, PT, R7, 0x1, PT ;  /* 0x000000010700780c */ /* 0x001fda0003f06270 */
[----:B------:R-:W-:Y:S05]  /*00a0*/  @!P0 EXIT ;  /* 0x000000000000894d */ /* 0x000fea0003800000 */
[C---:B------:R-:W-:Y:S01]  /*00b0*/  ISETP.GE.U32.AND P1, PT, R7.reuse, 0x8, PT ;  /* 0x000000080700780c */ /* 0x040fe20003f26070 */
[----:B------:R-:W-:Y:S01]  /*00c0*/  IMAD R0, R0, R7, RZ ;  /* 0x0000000700007224 */ /* 0x000fe200078e02ff */
[----:B------:R-:W-:Y:S01]  /*00d0*/  LOP3.LUT R4, R7, 0x7, RZ, 0xc0, !PT ;  /* 0x0000000707047812 */ /* 0x000fe200078ec0ff */
[----:B------:R-:W0:Y:S01]  /*00e0*/  LDCU.64 UR4, c[0x0][0x358] ;  /* 0x00006b00ff0477ac */ /* 0x000e220008000a00 */
[----:B------:R-:W-:Y:S02]  /*00f0*/  IMAD.MOV.U32 R5, RZ, RZ, RZ ;  /* 0x000000ffff057224 */ /* 0x000fe400078e00ff */
[----:B------:R-:W-:Y:S02]  /*0100*/  ISETP.NE.AND P0, PT, R4, RZ, PT ;  /* 0x000000ff0400720c */ /* 0x000fe40003f05270 */
[----:B------:R-:W-:-:S05]  /*0110*/  SHF.R.S32.HI R3, RZ, 0x1f, R0 ;  /* 0x0000001fff037819 */ /* 0x000fca0000011400 */
[----:B------:R-:W-:Y:S06]  /*0120*/  @!P1 BRA `(.L_x_0) ;  /* 0x0000000400089947 */ /* 0x000fec0003800000 */
[----:B------:R-:W1:Y:S01]  /*0130*/  LDCU.128 UR8, c[0x0][0x380] ;  /* 0x00007000ff0877ac */ /* 0x000e620008000c00 */
[C---:B------:R-:W-:Y:S02]  /*0140*/  LEA R14, P1, R0.reuse, 0x20, 0x3 ;  /* 0x00000020000e7811 */ /* 0x040fe400078218ff */
[----:B------:R-:W-:Y:S02]  /*0150*/  LOP3.LUT R5, R7, 0x7ffffff8, RZ, 0xc0, !PT ;  /* 0x7ffffff807057812 */ /* 0x000fe400078ec0ff */
[----:B------:R-:W-:-:S03]  /*0160*/  LEA.HI.X R15, R0, RZ, R3, 0x3, P1 ;  /* 0x000000ff000f7211 */ /* 0x000fc600008f1c03 */
[----:B------:R-:W-:Y:S01]  /*0170*/  IMAD.MOV R2, RZ, RZ, -R5 ;  /* 0x000000ffff027224 */ /* 0x000fe200078e0a05 */
[C---:B-1----:R-:W-:Y:S02]  /*0180*/  IADD3 R8, P2, PT, R14.reuse, UR10, RZ ;  /* 0x0000000a0e087c10 */ /* 0x042fe4000ff5e0ff */
[----:B------:R-:W-:Y:S02]  /*0190*/  IADD3 R14, P3, PT, R14, UR8, RZ ;  /* 0x000000080e0e7c10 */ /* 0x000fe4000ff7e0ff */
[C---:B------:R-:W-:Y:S02]  /*01a0*/  IADD3.X R9, PT, PT, R15.reuse, UR11, RZ, P2, !PT ;  /* 0x0000000b0f097c10 */ /* 0x040fe400097fe4ff */
[----:B------:R-:W-:-:S09]  /*01b0*/  IADD3.X R15, PT, PT, R15, UR9, RZ, P3, !PT ;  /* 0x000000090f0f7c10 */ /* 0x000fd20009ffe4ff */
.L_x_1:
[----:B0-2---:R-:W2:Y:S02]  /*01c0*/  LDG.E.64 R6, desc[UR4][R8.64+-0x20] ;  /* 0xffffe00408067981 */ /* 0x005ea4000c1e1b00 */
[----:B--2---:R-:W-:Y:S01]  /*01d0*/  DSETP.GT.AND P1, PT, R6, 4, PT ;  /* 0x401000000600742a */ /* 0x004fe20003f24000 */
[----:B------:R-:W-:Y:S02]  /*01e0*/  IMAD.MOV.U32 R6, RZ, RZ, R14 ;  /* 0x000000ffff067224 */ /* 0x000fe400078e000e */
[----:B------:R-:W-:-:S11]  /*01f0*/  IMAD.MOV.U32 R7, RZ, RZ, R15 ;  /* 0x000000ffff077224 */ /* 0x000fd600078e000f */
[----:B------:R-:W-:Y:S02]  /*0200*/  @P1 IMAD.MOV.U32 R12, RZ, RZ, 0x0 ;  /* 0x00000000ff0c1424 */ /* 0x000fe400078e00ff */
[----:B------:R-:W-:-:S05]  /*0210*/  @P1 IMAD.MOV.U32 R13, RZ, RZ, 0x3ff00000 ;  /* 0x3ff00000ff0d1424 */ /* 0x000fca00078e00ff */
[----:B------:R0:W-:Y:S04]  /*0220*/  @P1 STG.E.64 desc[UR4][R6.64+-0x20], R12 ;  /* 0xffffe00c06001986 */ /* 0x0001e8000c101b04 */
[----:B------:R-:W-:Y:S04]  /*0230*/  @!P1 STG.E.64 desc[UR4][R6.64+-0x20], RZ ;  /* 0xffffe0ff06009986 */ /* 0x000fe8000c101b04 */
[----:B------:R-:W2:Y:S02]  /*0240*/  LDG.E.64 R10, desc[UR4][R8.64+-0x18] ;  /* 0xffffe804080a7981 */ /* 0x000ea4000c1e1b00 */
[----:B--2---:R-:W-:-:S14]  /*0250*/  DSETP.GT.AND P1, PT, R10, 4, PT ;  /* 0x401000000a00742a */ /* 0x004fdc0003f24000 */
[----:B------:R-:W-:Y:S01]  /*0260*/  @P1 IMAD.MOV.U32 R14, RZ, RZ, 0x0 ;  /* 0x00000000ff0e1424 */ /* 0x000fe200078e00ff */
[----:B------:R-:W-:Y:S01]  /*0270*/  @P1 MOV R15, 0x3ff00000 ;  /* 0x3ff00000000f1802 */ /* 0x000fe20000000f00 */
[----:B------:R-:W-:Y:S04]  /*0280*/  @!P1 STG.E.64 desc[UR4][R6.64+-0x18], RZ ;  /* 0xffffe8ff06009986 */ /* 0x000fe8000c101b04 */
[----:B------:R1:W-:Y:S04]  /*0290*/  @P1 STG.E.64 desc[UR4][R6.64+-0x18], R14 ;  /* 0xffffe80e06001986 */ /* 0x0003e8000c101b04 */
[----:B------:R-:W2:Y:S02]  /*02a0*/  LDG.E.64 R10, desc[UR4][R8.64+-0x10] ;  /* 0xfffff004080a7981 */ /* 0x000ea4000c1e1b00 */
[----:B--2---:R-:W-:-:S14]  /*02b0*/  DSETP.GT.AND P1, PT, R10, 4, PT ;  /* 0x401000000a00742a */ /* 0x004fdc0003f24000 */
[----:B------:R-:W-:Y:S01]  /*02c0*/  @P1 IMAD.MOV.U32 R16, RZ, RZ, 0x0 ;  /* 0x00000000ff101424 */ /* 0x000fe200078e00ff */
[----:B------:R-:W-:Y:S01]  /*02d0*/  @!P1 STG.E.64 desc[UR4][R6.64+-0x10], RZ ;  /* 0xfffff0ff06009986 */ /* 0x000fe2000c101b04 */
[----:B------:R-:W-:-:S05]  /*02e0*/  @P1 IMAD.MOV.U32 R17, RZ, RZ, 0x3ff00000 ;  /* 0x3ff00000ff111424 */ /* 0x000fca00078e00ff */
[----:B------:R2:W-:Y:S04]  /*02f0*/  @P1 STG.E.64 desc[UR4][R6.64+-0x10], R16 ;  /* 0xfffff01006001986 */ /* 0x0005e8000c101b04 */
[----:B------:R-:W3:Y:S02]  /*0300*/  LDG.E.64 R10, desc[UR4][R8.64+-0x8] ;  /* 0xfffff804080a7981 */ /* 0x000ee4000c1e1b00 */
[----:B---3--:R-:W-:-:S14]  /*0310*/  DSETP.GT.AND P1, PT, R10, 4, PT ;  /* 0x401000000a00742a */ /* 0x008fdc0003f24000 */
[----:B0-----:R-:W-:Y:S01]  /*0320*/  @P1 IMAD.MOV.U32 R12, RZ, RZ, 0x0 ;  /* 0x00000000ff0c1424 */ /* 0x001fe200078e00ff */
[----:B------:R-:W-:Y:S01]  /*0330*/  @!P1 STG.E.64 desc[UR4][R6.64+-0x8], RZ ;  /* 0xfffff8ff06009986 */ /* 0x000fe2000c101b04 */
[----:B------:R-:W-:-:S05]  /*0340*/  @P1 IMAD.MOV.U32 R13, RZ, RZ, 0x3ff00000 ;  /* 0x3ff00000ff0d1424 */ /* 0x000fca00078e00ff */
[----:B------:R0:W-:Y:S04]  /*0350*/  @P1 STG.E.64 desc[UR4][R6.64+-0x8], R12 ;  /* 0xfffff80c06001986 */ /* 0x0001e8000c101b04 */
[----:B------:R-:W3:Y:S02]  /*0360*/  LDG.E.64 R10, desc[UR4][R8.64] ;  /* 0x00000004080a7981 */ /* 0x000ee4000c1e1b00 */
[----:B---3--:R-:W-:-:S14]  /*0370*/  DSETP.GT.AND P1, PT, R10, 4, PT ;  /* 0x401000000a00742a */ /* 0x008fdc0003f24000 */
[----:B-1----:R-:W-:Y:S01]  /*0380*/  @P1 IMAD.MOV.U32 R14, RZ, RZ, 0x0 ;  /* 0x00000000ff0e1424 */ /* 0x002fe200078e00ff */
[----:B------:R-:W-:Y:S01]  /*0390*/  @P1 MOV R15, 0x3ff00000 ;  /* 0x3ff00000000f1802 */ /* 0x000fe20000000f00 */
[----:B------:R-:W-:Y:S04]  /*03a0*/  @!P1 STG.E.64 desc[UR4][R6.64], RZ ;  /* 0x000000ff06009986 */ /* 0x000fe8000c101b04 */
[----:B------:R1:W-:Y:S04]  /*03b0*/  @P1 STG.E.64 desc[UR4][R6.64], R14 ;  /* 0x0000000e06001986 */ /* 0x0003e8000c101b04 */
[----:B------:R-:W3:Y:S02]  /*03c0*/  LDG.E.64 R10, desc[UR4][R8.64+0x8] ;  /* 0x00000804080a7981 */ /* 0x000ee4000c1e1b00 */
[----:B---3--:R-:W-:-:S14]  /*03d0*/  DSETP.GT.AND P1, PT, R10, 4, PT ;  /* 0x401000000a00742a */ /* 0x008fdc0003f24000 */
[----:B--2---:R-:W-:Y:S01]  /*03e0*/  @P1 IMAD.MOV.U32 R16, RZ, RZ, 0x0 ;  /* 0x00000000ff101424 */ /* 0x004fe200078e00ff */
[----:B------:R2:W-:Y:S01]  /*03f0*/  @!P1 STG.E.64 desc[UR4][R6.64+0x8], RZ ;  /* 0x000008ff06009986 */ /* 0x0005e2000c101b04 */
[----:B------:R-:W-:-:S05]  /*0400*/  @P1 IMAD.MOV.U32 R17, RZ, RZ, 0x3ff00000 ;  /* 0x3ff00000ff111424 */ /* 0x000fca00078e00ff */
[----:B------:R2:W-:Y:S04]  /*0410*/  @P1 STG.E.64 desc[UR4][R6.64+0x8], R16 ;  /* 0x0000081006001986 */ /* 0x0005e8000c101b04 */
[----:B------:R-:W3:Y:S02]  /*0420*/  LDG.E.64 R10, desc[UR4][R8.64+0x10] ;  /* 0x00001004080a7981 */ /* 0x000ee4000c1e1b00 */
[----:B---3--:R-:W-:-:S14]  /*0430*/  DSETP.GT.AND P1, PT, R10, 4, PT ;  /* 0x401000000a00742a */ /* 0x008fdc0003f24000 */
[----:B0-----:R-:W-:Y:S01]  /*0440*/  @P1 IMAD.MOV.U32 R12, RZ, RZ, 0x0 ;  /* 0x00000000ff0c1424 */ /* 0x001fe200078e00ff */
[----:B------:R2:W-:Y:S01]  /*0450*/  @!P1 STG.E.64 desc[UR4][R6.64+0x10], RZ ;  /* 0x000010ff06009986 */ /* 0x0005e2000c101b04 */
[----:B------:R-:W-:-:S05]  /*0460*/  @P1 IMAD.MOV.U32 R13, RZ, RZ, 0x3ff00000 ;  /* 0x3ff00000ff0d1424 */ /* 0x000fca00078e00ff */
[----:B------:R2:W-:Y:S04]  /*0470*/  @P1 STG.E.64 desc[UR4][R6.64+0x10], R12 ;  /* 0x0000100c06001986 */ /* 0x0005e8000c101b04 */
[----:B------:R-:W3:Y:S01]  /*0480*/  LDG.E.64 R10, desc[UR4][R8.64+0x18] ;  /* 0x00001804080a7981 */ /* 0x000ee2000c1e1b00 */
[----:B------:R-:W-:Y:S01]  /*0490*/  VIADD R2, R2, 0x8 ;  /* 0x0000000802027836 */ /* 0x000fe20000000000 */
[----:B-1----:R-:W-:-:S04]  /*04a0*/  IADD3 R14, P2, PT, R6, 0x40, RZ ;  /* 0x00000040060e7810 */ /* 0x002fc80007f5e0ff */
[----:B------:R-:W-:Y:S01]  /*04b0*/  ISETP.NE.AND P3, PT, R2, RZ, PT ;  /* 0x000000ff0200720c */ /* 0x000fe20003f65270 */
[----:B------:R-:W-:Y:S01]  /*04c0*/  IMAD.X R15, RZ, RZ, R7, P2 ;  /* 0x000000ffff0f7224 */ /* 0x000fe200010e0607 */
[----:B---3--:R-:W-:-:S14]  /*04d0*/  DSETP.GT.AND P1, PT, R10, 4, PT ;  /* 0x401000000a00742a */ /* 0x008fdc0003f24000 */
[----:B------:R-:W-:Y:S01]  /*04e0*/  @P1 IMAD.MOV.U32 R10, RZ, RZ, 0x0 ;  /* 0x00000000ff0a1424 */ /* 0x000fe200078e00ff */
[----:B------:R-:W-:Y:S01]  /*04f0*/  @P1 MOV R11, 0x3ff00000 ;  /* 0x3ff00000000b1802 */ /* 0x000fe20000000f00 */
[----:B------:R2:W-:Y:S04]  /*0500*/  @!P1 STG.E.64 desc[UR4][R6.64+0x18], RZ ;  /* 0x000018ff06009986 */ /* 0x0005e8000c101b04 */
[----:B------:R2:W-:Y:S01]  /*0510*/  @P1 STG.E.64 desc[UR4][R6.64+0x18], R10 ;  /* 0x0000180a06001986 */ /* 0x0005e2000c101b04 */
[----:B------:R-:W-:-:S05]  /*0520*/  IADD3 R8, P1, PT, R8, 0x40, RZ ;  /* 0x0000004008087810 */ /* 0x000fca0007f3e0ff */
[----:B------:R-:W-:Y:S01]  /*0530*/  IMAD.X R9, RZ, RZ, R9, P1 ;  /* 0x000000ffff097224 */ /* 0x000fe200008e0609 */
[----:B------:R-:W-:Y:S07]  /*0540*/  @P3 BRA `(.L_x_1) ;  /* 0xfffffffc001c3947 */ /* 0x000fee000383ffff */
.L_x_0:
[----:B0-----:R-:W-:Y:S05]  /*0550*/  @!P0 EXIT ;  /* 0x000000000000894d */ /* 0x001fea0003800000 */
[----:B------:R-:W0:Y:S01]  /*0560*/  LDC R2, c[0x0][0x394] ;  /* 0x0000e500ff027b82 */ /* 0x000e220000000800 */
[----:B------:R-:W2:Y:S01]  /*0570*/  LDCU.64 UR6, c[0x0][0x380] ;  /* 0x00007000ff0677ac */ /* 0x000ea20008000a00 */
[----:B------:R-:W-:Y:S02]  /*0580*/  ISETP.GE.U32.AND P1, PT, R4, 0x4, PT ;  /* 0x000000040400780c */ /* 0x000fe40003f26070 */
[----:B--2---:R-:W-:-:S04]  /*0590*/  LEA R6, P2, R0, UR6, 0x3 ;  /* 0x0000000600067c11 */ /* 0x004fc8000f8418ff */
[----:B------:R-:W-:Y:S02]  /*05a0*/  LEA.HI.X R7, R0, UR7, R3, 0x3, P2 ;  /* 0x0000000700077c11 */ /* 0x000fe400090f1c03 */
[----:B0-----:R-:W-:-:S04]  /*05b0*/  LOP3.LUT R20, R2, 0x3, RZ, 0xc0, !PT ;  /* 0x0000000302147812 */ /* 0x001fc800078ec0ff */
[----:B------:R-:W-:Y:S01]  /*05c0*/  ISETP.NE.AND P0, PT, R20, RZ, PT ;  /* 0x000000ff1400720c */ /* 0x000fe20003f05270 */
[----:B------:R-:W-:-:S12]  /*05d0*/  @!P1 BRA `(.L_x_2) ;  /* 0x00000000007c9947 */ /* 0x000fd80003800000 */
[----:B------:R-:W0:Y:S01]  /*05e0*/  LDCU.64 UR6, c[0x0][0x388] ;  /* 0x00007100ff0677ac */ /* 0x000e220008000a00 */
[----:B------:R-:W-:-:S05]  /*05f0*/  IADD3 R4, P1, PT, R0, R5, RZ ;  /* 0x0000000500047210 */ /* 0x000fca0007f3e0ff */
[----:B------:R-:W-:Y:S01]  /*0600*/  IMAD.X R9, RZ, RZ, R3, P1 ;  /* 0x000000ffff097224 */ /* 0x000fe200008e0603 */
[----:B0-----:R-:W-:-:S04]  /*0610*/  LEA R8, P1, R4, UR6, 0x3 ;  /* 0x0000000604087c11 */ /* 0x001fc8000f8218ff */
[----:B------:R-:W-:-:S05]  /*0620*/  LEA.HI.X R9, R4, UR7, R9, 0x3, P1 ;  /* 0x0000000704097c11 */ /* 0x000fca00088f1c09 */
[----:B------:R-:W2:Y:S02]  /*0630*/  LDG.E.64 R10, desc[UR4][R8.64] ;  /* 0x00000004080a7981 */ /* 0x000ea4000c1e1b00 */
[----:B--2---:R-:W-:Y:S01]  /*0640*/  DSETP.GT.AND P1, PT, R10, 4, PT ;  /* 0x401000000a00742a */ /* 0x004fe20003f24000 */
[----:B------:R-:W-:-:S13]  /*0650*/  IMAD.WIDE.U32 R10, R5, 0x8, R6 ;  /* 0x00000008050a7825 */ /* 0x000fda00078e0006 */
[----:B------:R-:W-:Y:S01]  /*0660*/  @P1 IMAD.MOV.U32 R14, RZ, RZ, 0x0 ;  /* 0x00000000ff0e1424 */ /* 0x000fe200078e00ff */
[----:B------:R-:W-:Y:S01]  /*0670*/  @P1 MOV R15, 0x3ff00000 ;  /* 0x3ff00000000f1802 */ /* 0x000fe20000000f00 */
[----:B------:R0:W-:Y:S04]  /*0680*/  @!P1 STG.E.64 desc[UR4][R10.64], RZ ;  /* 0x000000ff0a009986 */ /* 0x0001e8000c101b04 */
[----:B------:R0:W-:Y:S04]  /*0690*/  @P1 STG.E.64 desc[UR4][R10.64], R14 ;  /* 0x0000000e0a001986 */ /* 0x0001e8000c101b04 */
[----:B------:R-:W2:Y:S02]  /*06a0*/  LDG.E.64 R12, desc[UR4][R8.64+0x8] ;  /* 0x00000804080c7981 */ /* 0x000ea4000c1e1b00 */
[----:B--2---:R-:W-:-:S14]  /*06b0*/  DSETP.GT.AND P1, PT, R12, 4, PT ;  /* 0x401000000c00742a */ /* 0x004fdc0003f24000 */
[----:B------:R-:W-:Y:S01]  /*06c0*/  @P1 IMAD.MOV.U32 R16, RZ, RZ, 0x0 ;  /* 0x00000000ff101424 */ /* 0x000fe200078e00ff */
[----:B------:R0:W-:Y:S01]  /*06d0*/  @!P1 STG.E.64 desc[UR4][R10.64+0x8], RZ ;  /* 0x000008ff0a009986 */ /* 0x0001e2000c101b04 */
[----:B------:R-:W-:-:S05]  /*06e0*/  @P1 IMAD.MOV.U32 R17, RZ, RZ, 0x3ff00000 ;  /* 0x3ff00000ff111424 */ /* 0x000fca00078e00ff */
[----:B------:R0:W-:Y:S04]  /*06f0*/  @P1 STG.E.64 desc[UR4][R10.64+0x8], R16 ;  /* 0x000008100a001986 */ /* 0x0001e8000c101b04 */
[----:B------:R-:W2:Y:S02]  /*0700*/  LDG.E.64 R12, desc[UR4][R8.64+0x10] ;  /* 0x00001004080c7981 */ /* 0x000ea4000c1e1b00 */
[----:B--2---:R-:W-:-:S14]  /*0710*/  DSETP.GT.AND P1, PT, R12, 4, PT ;  /* 0x401000000c00742a */ /* 0x004fdc0003f24000 */
[----:B------:R-:W-:Y:S01]  /*0720*/  @P1 IMAD.MOV.U32 R18, RZ, RZ, 0x0 ;  /* 0x00000000ff121424 */ /* 0x000fe200078e00ff */
[----:B------:R0:W-:Y:S01]  /*0730*/  @!P1 STG.E.64 desc[UR4][R10.64+0x10], RZ ;  /* 0x000010ff0a009986 */ /* 0x0001e2000c101b04 */
[----:B------:R-:W-:-:S05]  /*0740*/  @P1 IMAD.MOV.U32 R19, RZ, RZ, 0x3ff00000 ;  /* 0x3ff00000ff131424 */ /* 0x000fca00078e00ff */
[----:B------:R0:W-:Y:S04]  /*0750*/  @P1 STG.E.64 desc[UR4][R10.64+0x10], R18 ;  /* 0x000010120a001986 */ /* 0x0001e8000c101b04 */
[----:B------:R-:W2:Y:S01]  /*0760*/  LDG.E.64 R12, desc[UR4][R8.64+0x18] ;  /* 0x00001804080c7981 */ /* 0x000ea2000c1e1b00 */
[----:B------:R-:W-:Y:S01]  /*0770*/  VIADD R5, R5, 0x4 ;  /* 0x0000000405057836 */ /* 0x000fe20000000000 */
[----:B--2---:R-:W-:-:S14]  /*0780*/  DSETP.GT.AND P1, PT, R12, 4, PT ;  /* 0x401000000c00742a */ /* 0x004fdc0003f24000 */
[----:B------:R-:W-:Y:S01]  /*0790*/  @P1 IMAD.MOV.U32 R12, RZ, RZ, 0x0 ;  /* 0x00000000ff0c1424 */ /* 0x000fe200078e00ff */
[----:B------:R-:W-:Y:S01]  /*07a0*/  @P1 MOV R13, 0x3ff00000 ;  /* 0x3ff00000000d1802 */ /* 0x000fe20000000f00 */
[----:B------:R0:W-:Y:S04]  /*07b0*/  @!P1 STG.E.64 desc[UR4][R10.64+0x18], RZ ;  /* 0x000018ff0a009986 */ /* 0x0001e8000c101b04 */
[----:B------:R0:W-:Y:S02]  /*07c0*/  @P1 STG.E.64 desc[UR4][R10.64+0x18], R12 ;  /* 0x0000180c0a001986 */ /* 0x0001e4000c101b04 */
.L_x_2:
[----:B------:R-:W-:Y:S05]  /*07d0*/  @!P0 EXIT ;  /* 0x000000000000894d */ /* 0x000fea0003800000 */
[----:B------:R-:W-:Y:S02]  /*07e0*/  ISETP.NE.AND P1, PT, R20, 0x1, PT ;  /* 0x000000011400780c */ /* 0x000fe40003f25270 */
[----:B------:R-:W-:-:S04]  /*07f0*/  LOP3.LUT R2, R2, 0x1, RZ, 0xc0, !PT ;  /* 0x0000000102027812 */ /* 0x000fc800078ec0ff */
[----:B------:R-:W-:-:S07]  /*0800*/  ISETP.NE.U32.AND P0, PT, R2, 0x1, PT ;  /* 0x000000010200780c */ /* 0x000fce0003f05070 */
[----:B------:R-:W-:Y:S06]  /*0810*/  @!P1 BRA `(.L_x_3) ;  /* 0x00000000004c9947 */ /* 0x000fec0003800000 */
[----:B------:R-:W0:Y:S01]  /*0820*/  LDCU.64 UR6, c[0x0][0x388] ;  /* 0x00007100ff0677ac */ /* 0x000e220008000a00 */
[----:B------:R-:W-:-:S05]  /*0830*/  IADD3 R2, P1, PT, R0, R5, RZ ;  /* 0x0000000500027210 */ /* 0x000fca0007f3e0ff */
[----:B------:R-:W-:Y:S01]  /*0840*/  IMAD.X R9, RZ, RZ, R3, P1 ;  /* 0x000000ffff097224 */ /* 0x000fe200008e0603 */
[----:B0-----:R-:W-:-:S04]  /*0850*/  LEA R10, P1, R2, UR6, 0x3 ;  /* 0x00000006020a7c11 */ /* 0x001fc8000f8218ff */
[----:B------:R-:W-:-:S05]  /*0860*/  LEA.HI.X R11, R2, UR7, R9, 0x3, P1 ;  /* 0x00000007020b7c11 */ /* 0x000fca00088f1c09 */
[----:B------:R-:W2:Y:S01]  /*0870*/  LDG.E.64 R8, desc[UR4][R10.64] ;  /* 0x000000040a087981 */ /* 0x000ea2000c1e1b00 */
[----:B------:R-:W-:Y:S01]  /*0880*/  IMAD.WIDE.U32 R12, R5, 0x8, R6 ;  /* 0x00000008050c7825 */ /* 0x000fe200078e0006 */
        /* <DEDUP_REMOVED lines=12> */
.L_x_3:
[----:B------:R-:W-:Y:S05]  /*0950*/  @P0 EXIT ;  /* 0x000000000000094d */ /* 0x000fea0003800000 */
[----:B------:R-:W2:Y:S01]  /*0960*/  LDCU.64 UR6, c[0x0][0x388] ;  /* 0x00007100ff0677ac */ /* 0x000ea20008000a00 */
[----:B------:R-:W-:-:S05]  /*0970*/  IADD3 R0, P0, PT, R0, R5, RZ ;  /* 0x0000000500007210 */ /* 0x000fca0007f1e0ff */
[----:B------:R-:W-:Y:S01]  /*0980*/  IMAD.X R3, RZ, RZ, R3, P0 ;  /* 0x000000ffff037224 */ /* 0x000fe200000e0603 */
[----:B--2---:R-:W-:-:S04]  /*0990*/  LEA R2, P0, R0, UR6, 0x3 ;  /* 0x0000000600027c11 */ /* 0x004fc8000f8018ff */
[----:B------:R-:W-:-:S06]  /*09a0*/  LEA.HI.X R3, R0, UR7, R3, 0x3, P0 ;  /* 0x0000000700037c11 */ /* 0x000fcc00080f1c03 */
[----:B------:R-:W2:Y:S02]  /*09b0*/  LDG.E.64 R2, desc[UR4][R2.64] ;  /* 0x0000000402027981 */ /* 0x000ea4000c1e1b00 */
[----:B--2---:R-:W-:-:S14]  /*09c0*/  DSETP.GT.AND P0, PT, R2, 4, PT ;  /* 0x401000000200742a */ /* 0x004fdc0003f04000 */
[----:B-1----:R-:W-:-:S04]  /*09d0*/  @!P0 LEA R8, P1, R5, R6, 0x3 ;  /* 0x0000000605088211 */ /* 0x002fc800078218ff */
[----:B------:R-:W-:-:S05]  /*09e0*/  @!P0 LEA.HI.X R9, R5, R7, RZ, 0x3, P1 ;  /* 0x0000000705098211 */ /* 0x000fca00008f1cff */
[----:B------:R1:W-:Y:S01]  /*09f0*/  @!P0 STG.E.64 desc[UR4][R8.64], RZ ;  /* 0x000000ff08008986 */ /* 0x0003e2000c101b04 */
[----:B------:R-:W-:Y:S05]  /*0a00*/  @!P0 EXIT ;  /* 0x000000000000894d */ /* 0x000fea0003800000 */
[----:B------:R-:W-:Y:S01]  /*0a10*/  LEA R2, P0, R5, R6, 0x3 ;  /* 0x0000000605027211 */ /* 0x000fe200078018ff */
[----:B------:R-:W-:-:S03]  /*0a20*/  IMAD.MOV.U32 R4, RZ, RZ, 0x0 ;  /* 0x00000000ff047424 */ /* 0x000fc600078e00ff */
[----:B------:R-:W-:Y:S01]  /*0a30*/  LEA.HI.X R3, R5, R7, RZ, 0x3, P0 ;  /* 0x0000000705037211 */ /* 0x000fe200000f1cff */
[----:B------:R-:W-:-:S05]  /*0a40*/  IMAD.MOV.U32 R5, RZ, RZ, 0x3ff00000 ;  /* 0x3ff00000ff057424 */ /* 0x000fca00078e00ff */
[----:B------:R-:W-:Y:S01]  /*0a50*/  STG.E.64 desc[UR4][R2.64], R4 ;  /* 0x0000000402007986 */ /* 0x000fe2000c101b04 */
[----:B------:R-:W-:Y:S05]  /*0a60*/  EXIT ;  /* 0x000000000000794d */ /* 0x000fea0003800000 */
.L_x_4:
[----:B------:R-:W-:-:S00]  /*0a70*/  BRA `(.L_x_4) ;  /* 0xfffffffc00fc7947 */ /* 0x000fc0000383ffff */
[----:B------:R-:W-:-:S00]  /*0a80*/  NOP ;  /* 0x0000000000007918 */ /* 0x000fc00000000000 */
[----:B------:R-:W-:-:S00]  /*0a90*/  NOP ;  /* 0x0000000000007918 */ /* 0x000fc00000000000 */
[----:B------:R-:W-:-:S00]  /*0aa0*/  NOP ;  /* 0x0000000000007918 */ /* 0x000fc00000000000 */
[----:B------:R-:W-:-:S00]  /*0ab0*/  NOP ;  /* 0x0000000000007918 */ /* 0x000fc00000000000 */
[----:B------:R-:W-:-:S00]  /*0ac0*/  NOP ;  /* 0x0000000000007918 */ /* 0x000fc00000000000 */
[----:B------:R-:W-:-:S00]  /*0ad0*/  NOP ;  /* 0x0000000000007918 */ /* 0x000fc00000000000 */
[----:B------:R-:W-:-:S00]  /*0ae0*/  NOP ;  /* 0x0000000000007918 */ /* 0x000fc00000000000 */
[----:B------:R-:W-:-:S00]  /*0af0*/  NOP ;  /* 0x0000000000007918 */ /* 0x000fc00000000000 */
.L_x_5:


//--------------------- .nv.shared.reserved.0     --------------------------
	.section	.nv.shared.reserved.0,"aw",@nobits
	.weak		__nv_reservedSMEM_offset_0_alias
	.size		__nv_reservedSMEM_offset_0_alias, 0, 64
	.other		__nv_reservedSMEM_offset_0_alias,@"STO_CUDA_RESERVED_SHARED STV_DEFAULT"
__nv_reservedSMEM_offset_0_alias:
	.zero		0
	.zero		64


//--------------------- .nv.constant0._Z15ExecuteStrategyPdS_ii --------------------------
	.section	.nv.constant0._Z15ExecuteStrategyPdS_ii,"a",@progbits
	.sectionflags	@""
	.align	4
.nv.constant0._Z15ExecuteStrategyPdS_ii:
	.zero		920


//--------------------- SYMBOLS --------------------------

	.type		.nv.reservedSmem.offset0,@object
	.size		.nv.reservedSmem.offset0,0x4
